//
// Generated by NVIDIA NVVM Compiler
//
// Compiler Build ID: CL-36424714
// Cuda compilation tools, release 13.0, V13.0.88
// Based on NVVM 20.0.0
//

.version 9.0
.target sm_100
.address_size 64

	// .globl	_Z8sumArrayPiS_i

.visible .entry _Z8sumArrayPiS_i(
	.param .u64 .ptr .align 1 _Z8sumArrayPiS_i_param_0,
	.param .u64 .ptr .align 1 _Z8sumArrayPiS_i_param_1,
	.param .u32 _Z8sumArrayPiS_i_param_2
)
{
	.reg .pred 	%p<7>;
	.reg .b32 	%r<59>;
	.reg .b64 	%rd<15>;

	ld.param.u64 	%rd3, [_Z8sumArrayPiS_i_param_0];
	ld.param.u64 	%rd2, [_Z8sumArrayPiS_i_param_1];
	ld.param.u32 	%r24, [_Z8sumArrayPiS_i_param_2];
	cvta.to.global.u64 	%rd1, %rd3;
	mov.u32 	%r26, %tid.x;
	mov.u32 	%r27, %ctaid.x;
	mov.u32 	%r28, %ntid.x;
	mad.lo.s32 	%r1, %r27, %r28, %r26;
	mov.u32 	%r29, %nctaid.x;
	mul.lo.s32 	%r2, %r29, %r28;
	setp.ge.s32 	%p1, %r1, %r24;
	mov.b32 	%r58, 0;
	@%p1 bra 	$L__BB0_7;
	add.s32 	%r32, %r1, %r2;
	max.s32 	%r33, %r24, %r32;
	setp.lt.s32 	%p2, %r32, %r24;
	selp.u32 	%r34, 1, 0, %p2;
	add.s32 	%r35, %r32, %r34;
	sub.s32 	%r36, %r33, %r35;
	div.u32 	%r37, %r36, %r2;
	add.s32 	%r38, %r37, %r34;
	add.s32 	%r3, %r38, 1;
	and.b32  	%r4, %r3, 3;
	setp.lt.u32 	%p3, %r38, 3;
	mov.b32 	%r58, 0;
	mov.u32 	%r53, %r1;
	@%p3 bra 	$L__BB0_4;
	and.b32  	%r40, %r3, -4;
	shl.b32 	%r5, %r2, 2;
	neg.s32 	%r49, %r40;
	mov.b32 	%r58, 0;
	mul.wide.s32 	%rd6, %r2, 4;
	mov.u32 	%r53, %r1;
$L__BB0_3:
	mul.wide.s32 	%rd4, %r53, 4;
	add.s64 	%rd5, %rd1, %rd4;
	ld.global.u32 	%r41, [%rd5];
	add.s32 	%r42, %r41, %r58;
	add.s64 	%rd7, %rd5, %rd6;
	ld.global.u32 	%r43, [%rd7];
	add.s32 	%r44, %r43, %r42;
	add.s64 	%rd8, %rd7, %rd6;
	ld.global.u32 	%r45, [%rd8];
	add.s32 	%r46, %r45, %r44;
	add.s64 	%rd9, %rd8, %rd6;
	ld.global.u32 	%r47, [%rd9];
	add.s32 	%r58, %r47, %r46;
	add.s32 	%r53, %r53, %r5;
	add.s32 	%r49, %r49, 4;
	setp.ne.s32 	%p4, %r49, 0;
	@%p4 bra 	$L__BB0_3;
$L__BB0_4:
	setp.eq.s32 	%p5, %r4, 0;
	@%p5 bra 	$L__BB0_7;
	neg.s32 	%r55, %r4;
$L__BB0_6:
	.pragma "nounroll";
	mul.wide.s32 	%rd10, %r53, 4;
	add.s64 	%rd11, %rd1, %rd10;
	ld.global.u32 	%r48, [%rd11];
	add.s32 	%r58, %r48, %r58;
	add.s32 	%r53, %r53, %r2;
	add.s32 	%r55, %r55, 1;
	setp.ne.s32 	%p6, %r55, 0;
	@%p6 bra 	$L__BB0_6;
$L__BB0_7:
	cvta.to.global.u64 	%rd12, %rd2;
	mul.wide.s32 	%rd13, %r1, 4;
	add.s64 	%rd14, %rd12, %rd13;
	st.global.u32 	[%rd14], %r58;
	ret;

}


// ===== COMPILED SASS (sm_100) =====

	.target	sm_100

	.elftype	@"ET_EXEC"


//--------------------- .note.nv.tkinfo           --------------------------
	.section	.note.nv.tkinfo,"",@"SHT_NOTE"
	.sectionflags	@"SHF_NOTE_NV_TKINFO"
	.tkinfo
        /*0018*/ 	.word	0x00000002
        /*0030*/ 	.string	""
        /*0030*/ 	.string	"ptxas"
        /*0030*/ 	.string	"Cuda compilation tools, release 13.0, V13.0.88"
        /*0030*/ 	.string	"Build cuda_13.0.r13.0/compiler.36424714_0"
        /*0030*/ 	.string	"-arch sm_100 -m 64 "



//--------------------- .note.nv.cuinfo           --------------------------
	.section	.note.nv.cuinfo,"",@"SHT_NOTE"
	.sectionflags	@"SHF_NOTE_NV_CUINFO"
        /*0018*/ 	.short	0x0002
        /*001a*/ 	.short	0x0064
        /*001c*/ 	.short	0x0082
	.zero		2


//--------------------- .nv.info                  --------------------------
	.section	.nv.info,"",@"SHT_CUDA_INFO"
	.align	4


	//----- nvinfo : EIATTR_REGCOUNT
	.align		4
        /*0000*/ 	.byte	0x04, 0x2f
        /*0002*/ 	.short	(.L_1 - .L_0)
	.align		4
.L_0:
        /*0004*/ 	.word	index@(_Z8sumArrayPiS_i)
        /*0008*/ 	.word	0x00000020


	//----- nvinfo : EIATTR_FRAME_SIZE
	.align		4
.L_1:
        /*000c*/ 	.byte	0x04, 0x11
        /*000e*/ 	.short	(.L_3 - .L_2)
	.align		4
.L_2:
        /*0010*/ 	.word	index@(_Z8sumArrayPiS_i)
        /*0014*/ 	.word	0x00000000


	//----- nvinfo : EIATTR_MIN_STACK_SIZE
	.align		4
.L_3:
        /*0018*/ 	.byte	0x04, 0x12
        /*001a*/ 	.short	(.L_5 - .L_4)
	.align		4
.L_4:
        /*001c*/ 	.word	index@(_Z8sumArrayPiS_i)
        /*0020*/ 	.word	0x00000000
.L_5:


//--------------------- .nv.compat                --------------------------
	.section	.nv.compat,"",@"SHT_CUDA_COMPAT_INFO"
	.align	4
        /*0000*/ 	.byte	0x02, 0x09, 0x00, 0x00, 0x02, 0x02, 0x01, 0x00, 0x02, 0x05, 0x05, 0x00, 0x03, 0x07, 0x01, 0x01
        /*0010*/ 	.byte	0x02, 0x03, 0x00, 0x00, 0x02, 0x06, 0x01, 0x00, 0x04, 0x0b, 0x08, 0x00, 0x09, 0x00, 0x00, 0x00
        /*0020*/ 	.byte	0x00, 0x00, 0x00, 0x00


//--------------------- .nv.info._Z8sumArrayPiS_i --------------------------
	.section	.nv.info._Z8sumArrayPiS_i,"",@"SHT_CUDA_INFO"
	.sectionflags	@""
	.align	4


	//----- nvinfo : EIATTR_CUDA_API_VERSION
	.align		4
        /*0000*/ 	.byte	0x04, 0x37
        /*0002*/ 	.short	(.L_7 - .L_6)
.L_6:
        /*0004*/ 	.word	0x00000082


	//----- nvinfo : EIATTR_KPARAM_INFO
	.align		4
.L_7:
        /*0008*/ 	.byte	0x04, 0x17
        /*000a*/ 	.short	(.L_9 - .L_8)
.L_8:
        /*000c*/ 	.word	0x00000000
        /*0010*/ 	.short	0x0002
        /*0012*/ 	.short	0x0010
        /*0014*/ 	.byte	0x00, 0xf0, 0x11, 0x00


	//----- nvinfo : EIATTR_KPARAM_INFO
	.align		4
.L_9:
        /*0018*/ 	.byte	0x04, 0x17
        /*001a*/ 	.short	(.L_11 - .L_10)
.L_10:
        /*001c*/ 	.word	0x00000000
        /*0020*/ 	.short	0x0001
        /*0022*/ 	.short	0x0008
        /*0024*/ 	.byte	0x00, 0xf5, 0x21, 0x00


	//----- nvinfo : EIATTR_KPARAM_INFO
	.align		4
.L_11:
        /*0028*/ 	.byte	0x04, 0x17
        /*002a*/ 	.short	(.L_13 - .L_12)
.L_12:
        /*002c*/ 	.word	0x00000000
        /*0030*/ 	.short	0x0000
        /*0032*/ 	.short	0x0000
        /*0034*/ 	.byte	0x00, 0xf5, 0x21, 0x00


	//----- nvinfo : EIATTR_SPARSE_MMA_MASK
	.align		4
.L_13:
        /*0038*/ 	.byte	0x03, 0x50
        /*003a*/ 	.short	0x0000


	//----- nvinfo : EIATTR_MAXREG_COUNT
	.align		4
        /*003c*/ 	.byte	0x03, 0x1b
        /*003e*/ 	.short	0x00ff


	//----- nvinfo : EIATTR_MERCURY_ISA_VERSION
	.align		4
        /*0040*/ 	.byte	0x03, 0x5f
        /*0042*/ 	.short	0x0101


	//----- nvinfo : EIATTR_VRC_CTA_INIT_COUNT
	.align		4
        /*0044*/ 	.byte	0x02, 0x4a
	.zero		1
	.zero		1


	//----- nvinfo : EIATTR_EXIT_INSTR_OFFSETS
	.align		4
        /*0048*/ 	.byte	0x04, 0x1c
        /*004a*/ 	.short	(.L_15 - .L_14)


	//   ....[0]....
.L_14:
        /*004c*/ 	.word	0x00000ac0


	//----- nvinfo : EIATTR_CRS_STACK_SIZE
	.align		4
.L_15:
        /*0050*/ 	.byte	0x04, 0x1e
        /*0052*/ 	.short	(.L_17 - .L_16)
.L_16:
        /*0054*/ 	.word	0x00000000


	//----- nvinfo : EIATTR_CBANK_PARAM_SIZE
	.align		4
.L_17:
        /*0058*/ 	.byte	0x03, 0x19
        /*005a*/ 	.short	0x0014


	//----- nvinfo : EIATTR_PARAM_CBANK
	.align		4
        /*005c*/ 	.byte	0x04, 0x0a
        /*005e*/ 	.short	(.L_19 - .L_18)
	.align		4
.L_18:
        /*0060*/ 	.word	index@(.nv.constant0._Z8sumArrayPiS_i)
        /*0064*/ 	.short	0x0380
        /*0066*/ 	.short	0x0014


	//----- nvinfo : EIATTR_SW_WAR
	.align		4
.L_19:
        /*0068*/ 	.byte	0x04, 0x36
        /*006a*/ 	.short	(.L_21 - .L_20)
.L_20:
        /*006c*/ 	.word	0x00000008
.L_21:


//--------------------- .nv.callgraph             --------------------------
	.section	.nv.callgraph,"",@"SHT_CUDA_CALLGRAPH"
	.align	4
	.sectionentsize	8
	.align		4
        /*0000*/ 	.word	0x00000000
	.align		4
        /*0004*/ 	.word	0xffffffff
	.align		4
        /*0008*/ 	.word	0x00000000
	.align		4
        /*000c*/ 	.word	0xfffffffe
	.align		4
        /*0010*/ 	.word	0x00000000
	.align		4
        /*0014*/ 	.word	0xfffffffd
	.align		4
        /*0018*/ 	.word	0x00000000
	.align		4
        /*001c*/ 	.word	0xfffffffc


//--------------------- .text._Z8sumArrayPiS_i    --------------------------
	.section	.text._Z8sumArrayPiS_i,"ax",@progbits
	.align	128
        .global         _Z8sumArrayPiS_i
        .type           _Z8sumArrayPiS_i,@function
        .size           _Z8sumArrayPiS_i,(.L_x_13 - _Z8sumArrayPiS_i)
        .other          _Z8sumArrayPiS_i,@"STO_CUDA_ENTRY STV_DEFAULT"
_Z8sumArrayPiS_i:
.text._Z8sumArrayPiS_i:
[----:B------:R-:W-:Y:S01]  /*0000*/  LDC R1, c[0x0][0x37c] ;  /* 0x0000df00ff017b82 */ /* 0x000fe20000000800 */
[----:B------:R-:W0:Y:S07]  /*0010*/  S2R R0, SR_TID.X ;  /* 0x0000000000007919 */ /* 0x000e2e0000002100 */
[----:B------:R-:W0:Y:S01]  /*0020*/  S2UR UR6, SR_CTAID.X ;  /* 0x00000000000679c3 */ /* 0x000e220000002500 */
[----:B------:R-:W1:Y:S01]  /*0030*/  LDCU UR8, c[0x0][0x390] ;  /* 0x00007200ff0877ac */ /* 0x000e620008000800 */
[----:B------:R-:W-:Y:S01]  /*0040*/  BSSY.RECONVERGENT B2, `(.L_x_0) ;  /* 0x00000a3000027945 */ /* 0x000fe20003800200 */
[----:B------:R-:W-:Y:S01]  /*0050*/  IMAD.MOV.U32 R6, RZ, RZ, RZ ;  /* 0x000000ffff067224 */ /* 0x000fe200078e00ff */
[----:B------:R-:W2:Y:S04]  /*0060*/  LDCU.64 UR4, c[0x0][0x358] ;  /* 0x00006b00ff0477ac */ /* 0x000ea80008000a00 */
[----:B------:R-:W0:Y:S01]  /*0070*/  LDC R3, c[0x0][0x360] ;  /* 0x0000d800ff037b82 */ /* 0x000e220000000800 */
[----:B------:R-:W3:Y:S01]  /*0080*/  LDCU UR7, c[0x0][0x370] ;  /* 0x00006e00ff0777ac */ /* 0x000ee20008000800 */
[----:B0-----:R-:W-:-:S02]  /*0090*/  IMAD R0, R3, UR6, R0 ;  /* 0x0000000603007c24 */ /* 0x001fc4000f8e0200 */
[----:B---3--:R-:W-:-:S03]  /*00a0*/  IMAD R3, R3, UR7, RZ ;  /* 0x0000000703037c24 */ /* 0x008fc6000f8e02ff */
[----:B-1----:R-:W-:-:S13]  /*00b0*/  ISETP.GE.AND P0, PT, R0, UR8, PT ;  /* 0x0000000800007c0c */ /* 0x002fda000bf06270 */
[----:B--2---:R-:W-:Y:S05]  /*00c0*/  @P0 BRA `(.L_x_1) ;  /* 0x0000000800680947 */ /* 0x004fea0003800000 */
[----:B------:R-:W0:Y:S01]  /*00d0*/  I2F.U32.RP R8, R3 ;  /* 0x0000000300087306 */ /* 0x000e220000209000 */
[----:B------:R-:W-:Y:S01]  /*00e0*/  IMAD.IADD R2, R0, 0x1, R3 ;  /* 0x0000000100027824 */ /* 0x000fe200078e0203 */
[----:B------:R-:W-:Y:S01]  /*00f0*/  IADD3 R9, PT, PT, RZ, -R3, RZ ;  /* 0x80000003ff097210 */ /* 0x000fe20007ffe0ff */
[----:B------:R-:W-:Y:S01]  /*0100*/  BSSY.RECONVERGENT B1, `(.L_x_2) ;  /* 0x000008b000017945 */ /* 0x000fe20003800200 */
[----:B------:R-:W-:Y:S02]  /*0110*/  ISETP.NE.U32.AND P2, PT, R3, RZ, PT ;  /* 0x000000ff0300720c */ /* 0x000fe40003f45070 */
[C---:B------:R-:W-:Y:S02]  /*0120*/  ISETP.GE.AND P0, PT, R2.reuse, UR8, PT ;  /* 0x0000000802007c0c */ /* 0x040fe4000bf06270 */
[----:B------:R-:W-:Y:S02]  /*0130*/  VIMNMX R7, PT, PT, R2, UR8, !PT ;  /* 0x0000000802077c48 */ /* 0x000fe4000ffe0100 */
[----:B------:R-:W-:-:S04]  /*0140*/  SEL R6, RZ, 0x1, P0 ;  /* 0x00000001ff067807 */ /* 0x000fc80000000000 */
[----:B------:R-:W-:Y:S01]  /*0150*/  IADD3 R2, PT, PT, R7, -R2, -R6 ;  /* 0x8000000207027210 */ /* 0x000fe20007ffe806 */
[----:B0-----:R-:W0:Y:S02]  /*0160*/  MUFU.RCP R8, R8 ;  /* 0x0000000800087308 */ /* 0x001e240000001000 */
[----:B0-----:R-:W-:-:S06]  /*0170*/  VIADD R4, R8, 0xffffffe ;  /* 0x0ffffffe08047836 */ /* 0x001fcc0000000000 */
[----:B------:R0:W1:Y:S02]  /*0180*/  F2I.FTZ.U32.TRUNC.NTZ R5, R4 ;  /* 0x0000000400057305 */ /* 0x000064000021f000 */
[----:B0-----:R-:W-:Y:S02]  /*0190*/  HFMA2 R4, -RZ, RZ, 0, 0 ;  /* 0x00000000ff047431 */ /* 0x001fe400000001ff */
[----:B-1----:R-:W-:-:S04]  /*01a0*/  IMAD R9, R9, R5, RZ ;  /* 0x0000000509097224 */ /* 0x002fc800078e02ff */
[----:B------:R-:W-:-:S06]  /*01b0*/  IMAD.HI.U32 R5, R5, R9, R4 ;  /* 0x0000000905057227 */ /* 0x000fcc00078e0004 */
[----:B------:R-:W-:-:S04]  /*01c0*/  IMAD.HI.U32 R5, R5, R2, RZ ;  /* 0x0000000205057227 */ /* 0x000fc800078e00ff */
[----:B------:R-:W-:-:S04]  /*01d0*/  IMAD.MOV R4, RZ, RZ, -R5 ;  /* 0x000000ffff047224 */ /* 0x000fc800078e0a05 */
[----:B------:R-:W-:Y:S01]  /*01e0*/  IMAD R2, R3, R4, R2 ;  /* 0x0000000403027224 */ /* 0x000fe200078e0202 */
[----:B------:R-:W-:-:S04]  /*01f0*/  MOV R4, R0 ;  /* 0x0000000000047202 */ /* 0x000fc80000000f00 */
[----:B------:R-:W-:-:S13]  /*0200*/  ISETP.GE.U32.AND P0, PT, R2, R3, PT ;  /* 0x000000030200720c */ /* 0x000fda0003f06070 */
[----:B------:R-:W-:Y:S01]  /*0210*/  @P0 IADD3 R2, PT, PT, -R3, R2, RZ ;  /* 0x0000000203020210 */ /* 0x000fe20007ffe1ff */
[----:B------:R-:W-:-:S03]  /*0220*/  @P0 VIADD R5, R5, 0x1 ;  /* 0x0000000105050836 */ /* 0x000fc60000000000 */
[----:B------:R-:W-:-:S13]  /*0230*/  ISETP.GE.U32.AND P1, PT, R2, R3, PT ;  /* 0x000000030200720c */ /* 0x000fda0003f26070 */
[----:B------:R-:W-:Y:S02]  /*0240*/  @P1 IADD3 R5, PT, PT, R5, 0x1, RZ ;  /* 0x0000000105051810 */ /* 0x000fe40007ffe0ff */
[----:B------:R-:W-:-:S05]  /*0250*/  @!P2 LOP3.LUT R5, RZ, R3, RZ, 0x33, !PT ;  /* 0x00000003ff05a212 */ /* 0x000fca00078e33ff */
[----:B------:R-:W-:Y:S02]  /*0260*/  IMAD.IADD R5, R6, 0x1, R5 ;  /* 0x0000000106057824 */ /* 0x000fe400078e0205 */
[----:B------:R-:W-:-:S03]  /*0270*/  IMAD.MOV.U32 R6, RZ, RZ, RZ ;  /* 0x000000ffff067224 */ /* 0x000fc600078e00ff */
[C---:B------:R-:W-:Y:S02]  /*0280*/  ISETP.GE.U32.AND P0, PT, R5.reuse, 0x3, PT ;  /* 0x000000030500780c */ /* 0x040fe40003f06070 */
[----:B------:R-:W-:-:S04]  /*0290*/  IADD3 R2, PT, PT, R5, 0x1, RZ ;  /* 0x0000000105027810 */ /* 0x000fc80007ffe0ff */
[----:B------:R-:W-:-:S07]  /*02a0*/  LOP3.LUT R5, R2, 0x3, RZ, 0xc0, !PT ;  /* 0x0000000302057812 */ /* 0x000fce00078ec0ff */
[----:B------:R-:W-:Y:S05]  /*02b0*/  @!P0 BRA `(.L_x_3) ;  /* 0x0000000400bc8947 */ /* 0x000fea0003800000 */
[----:B------:R-:W-:Y:S01]  /*02c0*/  LOP3.LUT R2, R2, 0xfffffffc, RZ, 0xc0, !PT ;  /* 0xfffffffc02027812 */ /* 0x000fe200078ec0ff */
[----:B------:R-:W-:Y:S01]  /*02d0*/  BSSY.RELIABLE B0, `(.L_x_4) ;  /* 0x000005e000007945 */ /* 0x000fe20003800100 */
[----:B------:R-:W-:Y:S01]  /*02e0*/  MOV R6, RZ ;  /* 0x000000ff00067202 */ /* 0x000fe20000000f00 */
[----:B------:R-:W-:Y:S02]  /*02f0*/  IMAD.MOV.U32 R4, RZ, RZ, R0 ;  /* 0x000000ffff047224 */ /* 0x000fe400078e0000 */
[----:B------:R-:W-:-:S05]  /*0300*/  IMAD.MOV R2, RZ, RZ, -R2 ;  /* 0x000000ffff027224 */ /* 0x000fca00078e0a02 */
[----:B------:R-:W-:-:S13]  /*0310*/  ISETP.GE.AND P0, PT, R2, RZ, PT ;  /* 0x000000ff0200720c */ /* 0x000fda0003f06270 */
[----:B------:R-:W-:Y:S05]  /*0320*/  @P0 BRA `(.L_x_5) ;  /* 0x0000000400600947 */ /* 0x000fea0003800000 */
[----:B------:R-:W-:Y:S01]  /*0330*/  IADD3 R7, PT, PT, -R2, RZ, RZ ;  /* 0x000000ff02077210 */ /* 0x000fe20007ffe1ff */
[----:B------:R-:W-:Y:S01]  /*0340*/  BSSY.RECONVERGENT B3, `(.L_x_6) ;  /* 0x0000035000037945 */ /* 0x000fe20003800200 */
[----:B------:R-:W-:Y:S02]  /*0350*/  PLOP3.LUT P0, PT, PT, PT, PT, 0x80, 0x8 ;  /* 0x000000000008781c */ /* 0x000fe40003f0f070 */
[----:B------:R-:W-:-:S13]  /*0360*/  ISETP.GT.AND P1, PT, R7, 0xc, PT ;  /* 0x0000000c0700780c */ /* 0x000fda0003f24270 */
[----:B------:R-:W-:Y:S05]  /*0370*/  @!P1 BRA `(.L_x_7) ;  /* 0x0000000000c49947 */ /* 0x000fea0003800000 */
[----:B------:R-:W-:-:S13]  /*0380*/  PLOP3.LUT P0, PT, PT, PT, PT, 0x8, 0x80 ;  /* 0x000000000080781c */ /* 0x000fda0003f0e170 */
.L_x_8:
[----:B------:R-:W0:Y:S02]  /*0390*/  LDC.64 R18, c[0x0][0x380] ;  /* 0x0000e000ff127b82 */ /* 0x000e240000000a00 */
[----:B0-----:R-:W-:-:S04]  /*03a0*/  IMAD.WIDE R24, R4, 0x4, R18 ;  /* 0x0000000404187825 */ /* 0x001fc800078e0212 */
[C---:B------:R-:W-:Y:S01]  /*03b0*/  IMAD R4, R3.reuse, 0x4, R4 ;  /* 0x0000000403047824 */ /* 0x040fe200078e0204 */
[----:B------:R-:W2:Y:S01]  /*03c0*/  LDG.E R7, desc[UR4][R24.64] ;  /* 0x0000000418077981 */ /* 0x000ea2000c1e1900 */
[----:B------:R-:W-:-:S04]  /*03d0*/  IMAD.WIDE R28, R3, 0x4, R24 ;  /* 0x00000004031c7825 */ /* 0x000fc800078e0218 */
[----:B------:R-:W-:Y:S01]  /*03e0*/  IMAD.WIDE R8, R4, 0x4, R18 ;  /* 0x0000000404087825 */ /* 0x000fe200078e0212 */
[C---:B------:R-:W-:Y:S01]  /*03f0*/  LEA R4, R3.reuse, R4, 0x2 ;  /* 0x0000000403047211 */ /* 0x040fe200078e10ff */
[----:B------:R-:W2:Y:S02]  /*0400*/  LDG.E R22, desc[UR4][R28.64] ;  /* 0x000000041c167981 */ /* 0x000ea4000c1e1900 */
[----:B------:R-:W-:-:S04]  /*0410*/  IMAD.WIDE R16, R3, 0x4, R28 ;  /* 0x0000000403107825 */ /* 0x000fc800078e021c */
[----:B------:R-:W-:Y:S01]  /*0420*/  IMAD.WIDE R14, R3, 0x4, R8 ;  /* 0x00000004030e7825 */ /* 0x000fe200078e0208 */
[----:B------:R0:W3:Y:S03]  /*0430*/  LDG.E R23, desc[UR4][R16.64] ;  /* 0x0000000410177981 */ /* 0x0000e6000c1e1900 */
[----:B------:R-:W-:-:S04]  /*0440*/  IMAD.WIDE R10, R4, 0x4, R18 ;  /* 0x00000004040a7825 */ /* 0x000fc800078e0212 */
[----:B------:R-:W-:-:S04]  /*0450*/  IMAD.WIDE R26, R3, 0x4, R16 ;  /* 0x00000004031a7825 */ /* 0x000fc800078e0210 */
[C---:B------:R-:W-:Y:S02]  /*0460*/  IMAD R4, R3.reuse, 0x4, R4 ;  /* 0x0000000403047824 */ /* 0x040fe400078e0204 */
[C---:B------:R-:W-:Y:S01]  /*0470*/  IMAD.WIDE R12, R3.reuse, 0x4, R14 ;  /* 0x00000004030c7825 */ /* 0x040fe200078e020e */
[----:B------:R-:W3:Y:S03]  /*0480*/  LDG.E R26, desc[UR4][R26.64] ;  /* 0x000000041a1a7981 */ /* 0x000ee6000c1e1900 */
[C---:B0-----:R-:W-:Y:S01]  /*0490*/  IMAD.WIDE R16, R3.reuse, 0x4, R10 ;  /* 0x0000000403107825 */ /* 0x041fe200078e020a */
[----:B------:R-:W4:Y:S03]  /*04a0*/  LDG.E R14, desc[UR4][R14.64] ;  /* 0x000000040e0e7981 */ /* 0x000f26000c1e1900 */
[----:B------:R-:W-:Y:S01]  /*04b0*/  IMAD.WIDE R18, R4, 0x4, R18 ;  /* 0x0000000404127825 */ /* 0x000fe200078e0212 */
[----:B------:R0:W4:Y:S03]  /*04c0*/  LDG.E R27, desc[UR4][R8.64] ;  /* 0x00000004081b7981 */ /* 0x000126000c1e1900 */
[----:B------:R-:W-:-:S02]  /*04d0*/  IMAD.WIDE R20, R3, 0x4, R12 ;  /* 0x0000000403147825 */ /* 0x000fc400078e020c */
[----:B------:R-:W5:Y:S02]  /*04e0*/  LDG.E R12, desc[UR4][R12.64] ;  /* 0x000000040c0c7981 */ /* 0x000f64000c1e1900 */
[C---:B------:R-:W-:Y:S02]  /*04f0*/  IMAD.WIDE R24, R3.reuse, 0x4, R16 ;  /* 0x0000000403187825 */ /* 0x040fe400078e0210 */
[----:B------:R-:W5:Y:S02]  /*0500*/  LDG.E R21, desc[UR4][R20.64] ;  /* 0x0000000414157981 */ /* 0x000f64000c1e1900 */
[C---:B------:R-:W-:Y:S02]  /*0510*/  IMAD.WIDE R28, R3.reuse, 0x4, R18 ;  /* 0x00000004031c7825 */ /* 0x040fe400078e0212 */
[----:B------:R-:W5:Y:S02]  /*0520*/  LDG.E R16, desc[UR4][R16.64] ;  /* 0x0000000410107981 */ /* 0x000f64000c1e1900 */
[----:B0-----:R-:W-:-:S02]  /*0530*/  IMAD.WIDE R8, R3, 0x4, R24 ;  /* 0x0000000403087825 */ /* 0x001fc400078e0218 */
[----:B------:R0:W5:Y:S04]  /*0540*/  LDG.E R13, desc[UR4][R10.64] ;  /* 0x000000040a0d7981 */ /* 0x000168000c1e1900 */
[----:B------:R-:W5:Y:S04]  /*0550*/  LDG.E R24, desc[UR4][R24.64] ;  /* 0x0000000418187981 */ /* 0x000f68000c1e1900 */
[----:B------:R1:W5:Y:S01]  /*0560*/  LDG.E R15, desc[UR4][R8.64] ;  /* 0x00000004080f7981 */ /* 0x000362000c1e1900 */
[----:B0-----:R-:W-:-:S03]  /*0570*/  IMAD.WIDE R10, R3, 0x4, R28 ;  /* 0x00000004030a7825 */ /* 0x001fc600078e021c */
[----:B------:R-:W5:Y:S04]  /*0580*/  LDG.E R18, desc[UR4][R18.64] ;  /* 0x0000000412127981 */ /* 0x000f68000c1e1900 */
[----:B------:R-:W5:Y:S01]  /*0590*/  LDG.E R29, desc[UR4][R28.64] ;  /* 0x000000041c1d7981 */ /* 0x000f62000c1e1900 */
[----:B-1----:R-:W-:-:S03]  /*05a0*/  IMAD.WIDE R8, R3, 0x4, R10 ;  /* 0x0000000403087825 */ /* 0x002fc600078e020a */
[----:B------:R-:W5:Y:S04]  /*05b0*/  LDG.E R20, desc[UR4][R10.64] ;  /* 0x000000040a147981 */ /* 0x000f68000c1e1900 */
[----:B------:R-:W5:Y:S01]  /*05c0*/  LDG.E R9, desc[UR4][R8.64] ;  /* 0x0000000408097981 */ /* 0x000f62000c1e1900 */
[----:B------:R-:W-:-:S04]  /*05d0*/  IADD3 R2, PT, PT, R2, 0x10, RZ ;  /* 0x0000001002027810 */ /* 0x000fc80007ffe0ff */
[----:B------:R-:W-:Y:S01]  /*05e0*/  ISETP.GE.AND P1, PT, R2, -0xc, PT ;  /* 0xfffffff40200780c */ /* 0x000fe20003f26270 */
[----:B------:R-:W-:Y:S01]  /*05f0*/  IMAD R4, R3, 0x4, R4 ;  /* 0x0000000403047824 */ /* 0x000fe200078e0204 */
[----:B--2---:R-:W-:-:S04]  /*0600*/  IADD3 R7, PT, PT, R22, R7, R6 ;  /* 0x0000000716077210 */ /* 0x004fc80007ffe006 */
[----:B---3--:R-:W-:-:S04]  /*0610*/  IADD3 R7, PT, PT, R26, R23, R7 ;  /* 0x000000171a077210 */ /* 0x008fc80007ffe007 */
[----:B----4-:R-:W-:-:S04]  /*0620*/  IADD3 R7, PT, PT, R14, R27, R7 ;  /* 0x0000001b0e077210 */ /* 0x010fc80007ffe007 */
[----:B-----5:R-:W-:-:S04]  /*0630*/  IADD3 R7, PT, PT, R21, R12, R7 ;  /* 0x0000000c15077210 */ /* 0x020fc80007ffe007 */
[----:B------:R-:W-:-:S04]  /*0640*/  IADD3 R7, PT, PT, R16, R13, R7 ;  /* 0x0000000d10077210 */ /* 0x000fc80007ffe007 */
[----:B------:R-:W-:-:S04]  /*0650*/  IADD3 R7, PT, PT, R15, R24, R7 ;  /* 0x000000180f077210 */ /* 0x000fc80007ffe007 */
[----:B------:R-:W-:-:S04]  /*0660*/  IADD3 R7, PT, PT, R29, R18, R7 ;  /* 0x000000121d077210 */ /* 0x000fc80007ffe007 */
[----:B------:R-:W-:Y:S01]  /*0670*/  IADD3 R6, PT, PT, R9, R20, R7 ;  /* 0x0000001409067210 */ /* 0x000fe20007ffe007 */
[----:B------:R-:W-:Y:S06]  /*0680*/  @!P1 BRA `(.L_x_8) ;  /* 0xfffffffc00409947 */ /* 0x000fec000383ffff */
.L_x_7:
[----:B------:R-:W-:Y:S05]  /*0690*/  BSYNC.RECONVERGENT B3 ;  /* 0x0000000000037941 */ /* 0x000fea0003800200 */
.L_x_6:
[----:B------:R-:W-:Y:S01]  /*06a0*/  IADD3 R7, PT, PT, -R2, RZ, RZ ;  /* 0x000000ff02077210 */ /* 0x000fe20007ffe1ff */
[----:B------:R-:W-:Y:S03]  /*06b0*/  BSSY.RECONVERGENT B3, `(.L_x_9) ;  /* 0x000001c000037945 */ /* 0x000fe60003800200 */
[----:B------:R-:W-:-:S13]  /*06c0*/  ISETP.GT.AND P1, PT, R7, 0x4, PT ;  /* 0x000000040700780c */ /* 0x000fda0003f24270 */
[----:B------:R-:W-:Y:S05]  /*06d0*/  @!P1 BRA `(.L_x_10) ;  /* 0x0000000000649947 */ /* 0x000fea0003800000 */
[----:B------:R-:W0:Y:S02]  /*06e0*/  LDC.64 R12, c[0x0][0x380] ;  /* 0x0000e000ff0c7b82 */ /* 0x000e240000000a00 */
[----:B0-----:R-:W-:-:S04]  /*06f0*/  IMAD.WIDE R20, R4, 0x4, R12 ;  /* 0x0000000404147825 */ /* 0x001fc800078e020c */
[C---:B------:R-:W-:Y:S02]  /*0700*/  IMAD R4, R3.reuse, 0x4, R4 ;  /* 0x0000000403047824 */ /* 0x040fe400078e0204 */
[----:B------:R-:W-:Y:S02]  /*0710*/  IMAD.WIDE R22, R3, 0x4, R20 ;  /* 0x0000000403167825 */ /* 0x000fe400078e0214 */
[----:B------:R-:W2:Y:S02]  /*0720*/  LDG.E R21, desc[UR4][R20.64] ;  /* 0x0000000414157981 */ /* 0x000ea4000c1e1900 */
[----:B------:R-:W-:-:S04]  /*0730*/  IMAD.WIDE R12, R4, 0x4, R12 ;  /* 0x00000004040c7825 */ /* 0x000fc800078e020c */
[C---:B------:R-:W-:Y:S02]  /*0740*/  IMAD.WIDE R10, R3.reuse, 0x4, R22 ;  /* 0x00000004030a7825 */ /* 0x040fe400078e0216 */
[----:B------:R-:W2:Y:S02]  /*0750*/  LDG.E R22, desc[UR4][R22.64] ;  /* 0x0000000416167981 */ /* 0x000ea4000c1e1900 */
[C---:B------:R-:W-:Y:S02]  /*0760*/  IMAD.WIDE R8, R3.reuse, 0x4, R12 ;  /* 0x0000000403087825 */ /* 0x040fe400078e020c */
[----:B------:R-:W3:Y:S02]  /*0770*/  LDG.E R12, desc[UR4][R12.64] ;  /* 0x000000040c0c7981 */ /* 0x000ee4000c1e1900 */
[C---:B------:R-:W-:Y:S02]  /*0780*/  IMAD.WIDE R16, R3.reuse, 0x4, R10 ;  /* 0x0000000403107825 */ /* 0x040fe400078e020a */
[----:B------:R-:W4:Y:S02]  /*0790*/  LDG.E R10, desc[UR4][R10.64] ;  /* 0x000000040a0a7981 */ /* 0x000f24000c1e1900 */
[----:B------:R-:W-:-:S02]  /*07a0*/  IMAD.WIDE R14, R3, 0x4, R8 ;  /* 0x00000004030e7825 */ /* 0x000fc400078e0208 */
[----:B------:R-:W4:Y:S02]  /*07b0*/  LDG.E R16, desc[UR4][R16.64] ;  /* 0x0000000410107981 */ /* 0x000f24000c1e1900 */
[C---:B------:R-:W-:Y:S02]  /*07c0*/  IMAD.WIDE R18, R3.reuse, 0x4, R14 ;  /* 0x0000000403127825 */ /* 0x040fe400078e020e */
[----:B------:R-:W3:Y:S04]  /*07d0*/  LDG.E R8, desc[UR4][R8.64] ;  /* 0x0000000408087981 */ /* 0x000ee8000c1e1900 */
[----:B------:R-:W5:Y:S04]  /*07e0*/  LDG.E R14, desc[UR4][R14.64] ;  /* 0x000000040e0e7981 */ /* 0x000f68000c1e1900 */
[----:B------:R-:W5:Y:S01]  /*07f0*/  LDG.E R18, desc[UR4][R18.64] ;  /* 0x0000000412127981 */ /* 0x000f62000c1e1900 */
[----:B------:R-:W-:Y:S01]  /*0800*/  PLOP3.LUT P0, PT, PT, PT, PT, 0x8, 0x80 ;  /* 0x000000000080781c */ /* 0x000fe20003f0e170 */
[----:B------:R-:W-:Y:S01]  /*0810*/  IMAD R4, R3, 0x4, R4 ;  /* 0x0000000403047824 */ /* 0x000fe200078e0204 */
[----:B------:R-:W-:-:S02]  /*0820*/  IADD3 R2, PT, PT, R2, 0x8, RZ ;  /* 0x0000000802027810 */ /* 0x000fc40007ffe0ff */
[----:B--2---:R-:W-:-:S04]  /*0830*/  IADD3 R21, PT, PT, R22, R21, R6 ;  /* 0x0000001516157210 */ /* 0x004fc80007ffe006 */
[----:B----4-:R-:W-:-:S04]  /*0840*/  IADD3 R21, PT, PT, R16, R10, R21 ;  /* 0x0000000a10157210 */ /* 0x010fc80007ffe015 */
[----:B---3--:R-:W-:-:S04]  /*0850*/  IADD3 R21, PT, PT, R8, R12, R21 ;  /* 0x0000000c08157210 */ /* 0x008fc80007ffe015 */
[----:B-----5:R-:W-:-:S07]  /*0860*/  IADD3 R6, PT, PT, R18, R14, R21 ;  /* 0x0000000e12067210 */ /* 0x020fce0007ffe015 */
.L_x_10:
[----:B------:R-:W-:Y:S05]  /*0870*/  BSYNC.RECONVERGENT B3 ;  /* 0x0000000000037941 */ /* 0x000fea0003800200 */
.L_x_9:
[----:B------:R-:W-:-:S13]  /*0880*/  ISETP.NE.OR P0, PT, R2, RZ, P0 ;  /* 0x000000ff0200720c */ /* 0x000fda0000705670 */
[----:B------:R-:W-:Y:S05]  /*0890*/  @!P0 BREAK.RELIABLE B0 ;  /* 0x0000000000008942 */ /* 0x000fea0003800100 */
[----:B------:R-:W-:Y:S05]  /*08a0*/  @!P0 BRA `(.L_x_3) ;  /* 0x0000000000408947 */ /* 0x000fea0003800000 */
.L_x_5:
[----:B------:R-:W-:Y:S05]  /*08b0*/  BSYNC.RELIABLE B0 ;  /* 0x0000000000007941 */ /* 0x000fea0003800100 */
.L_x_4:
[----:B------:R-:W0:Y:S02]  /*08c0*/  LDC.64 R8, c[0x0][0x380] ;  /* 0x0000e000ff087b82 */ /* 0x000e240000000a00 */
[----:B0-----:R-:W-:-:S04]  /*08d0*/  IMAD.WIDE R8, R4, 0x4, R8 ;  /* 0x0000000404087825 */ /* 0x001fc800078e0208 */
[C---:B------:R-:W-:Y:S02]  /*08e0*/  IMAD.WIDE R10, R3.reuse, 0x4, R8 ;  /* 0x00000004030a7825 */ /* 0x040fe400078e0208 */
[----:B------:R-:W2:Y:S02]  /*08f0*/  LDG.E R9, desc[UR4][R8.64] ;  /* 0x0000000408097981 */ /* 0x000ea4000c1e1900 */
[C---:B------:R-:W-:Y:S02]  /*0900*/  IMAD.WIDE R12, R3.reuse, 0x4, R10 ;  /* 0x00000004030c7825 */ /* 0x040fe400078e020a */
[----:B------:R-:W2:Y:S02]  /*0910*/  LDG.E R10, desc[UR4][R10.64] ;  /* 0x000000040a0a7981 */ /* 0x000ea4000c1e1900 */
[----:B------:R-:W-:Y:S02]  /*0920*/  IMAD.WIDE R14, R3, 0x4, R12 ;  /* 0x00000004030e7825 */ /* 0x000fe400078e020c */
[----:B------:R-:W3:Y:S04]  /*0930*/  LDG.E R13, desc[UR4][R12.64] ;  /* 0x000000040c0d7981 */ /* 0x000ee8000c1e1900 */
[----:B------:R-:W3:Y:S01]  /*0940*/  LDG.E R14, desc[UR4][R14.64] ;  /* 0x000000040e0e7981 */ /* 0x000ee2000c1e1900 */
[----:B------:R-:W-:-:S04]  /*0950*/  IADD3 R2, PT, PT, R2, 0x4, RZ ;  /* 0x0000000402027810 */ /* 0x000fc80007ffe0ff */
[----:B------:R-:W-:Y:S01]  /*0960*/  ISETP.NE.AND P0, PT, R2, RZ, PT ;  /* 0x000000ff0200720c */ /* 0x000fe20003f05270 */
[----:B------:R-:W-:Y:S01]  /*0970*/  IMAD R4, R3, 0x4, R4 ;  /* 0x0000000403047824 */ /* 0x000fe200078e0204 */
[----:B--2---:R-:W-:-:S04]  /*0980*/  IADD3 R6, PT, PT, R10, R9, R6 ;  /* 0x000000090a067210 */ /* 0x004fc80007ffe006 */
[----:B---3--:R-:W-:-:S07]  /*0990*/  IADD3 R6, PT, PT, R14, R13, R6 ;  /* 0x0000000d0e067210 */ /* 0x008fce0007ffe006 */
[----:B------:R-:W-:Y:S05]  /*09a0*/  @P0 BRA `(.L_x_4) ;  /* 0xfffffffc00c40947 */ /* 0x000fea000383ffff */
.L_x_3:
[----:B------:R-:W-:Y:S05]  /*09b0*/  BSYNC.RECONVERGENT B1 ;  /* 0x0000000000017941 */ /* 0x000fea0003800200 */
.L_x_2:
[----:B------:R-:W-:-:S13]  /*09c0*/  ISETP.NE.AND P0, PT, R5, RZ, PT ;  /* 0x000000ff0500720c */ /* 0x000fda0003f05270 */
[----:B------:R-:W-:Y:S05]  /*09d0*/  @!P0 BRA `(.L_x_1) ;  /* 0x0000000000248947 */ /* 0x000fea0003800000 */
[----:B------:R-:W0:Y:S01]  /*09e0*/  LDC.64 R8, c[0x0][0x380] ;  /* 0x0000e000ff087b82 */ /* 0x000e220000000a00 */
[----:B------:R-:W-:-:S07]  /*09f0*/  IADD3 R5, PT, PT, -R5, RZ, RZ ;  /* 0x000000ff05057210 */ /* 0x000fce0007ffe1ff */
.L_x_11:
[----:B0-----:R-:W-:-:S06]  /*0a00*/  IMAD.WIDE R10, R4, 0x4, R8 ;  /* 0x00000004040a7825 */ /* 0x001fcc00078e0208 */
[----:B------:R-:W2:Y:S01]  /*0a10*/  LDG.E R11, desc[UR4][R10.64] ;  /* 0x000000040a0b7981 */ /* 0x000ea2000c1e1900 */
[----:B------:R-:W-:Y:S01]  /*0a20*/  VIADD R5, R5, 0x1 ;  /* 0x0000000105057836 */ /* 0x000fe20000000000 */
[----:B------:R-:W-:-:S04]  /*0a30*/  IADD3 R4, PT, PT, R3, R4, RZ ;  /* 0x0000000403047210 */ /* 0x000fc80007ffe0ff */
[----:B------:R-:W-:Y:S02]  /*0a40*/  ISETP.NE.AND P0, PT, R5, RZ, PT ;  /* 0x000000ff0500720c */ /* 0x000fe40003f05270 */
[----:B--2---:R-:W-:-:S11]  /*0a50*/  IADD3 R6, PT, PT, R11, R6, RZ ;  /* 0x000000060b067210 */ /* 0x004fd60007ffe0ff */
[----:B------:R-:W-:Y:S05]  /*0a60*/  @P0 BRA `(.L_x_11) ;  /* 0xfffffffc00e40947 */ /* 0x000fea000383ffff */
.L_x_1:
[----:B------:R-:W-:Y:S05]  /*0a70*/  BSYNC.RECONVERGENT B2 ;  /* 0x0000000000027941 */ /* 0x000fea0003800200 */
.L_x_0:
[----:B------:R-:W-:Y:S05]  /*0a80*/  WARPSYNC.ALL ;  /* 0x0000000000007948 */ /* 0x000fea0003800000 */
[----:B------:R-:W0:Y:S02]  /*0a90*/  LDC.64 R2, c[0x0][0x388] ;  /* 0x0000e200ff027b82 */ /* 0x000e240000000a00 */
[----:B0-----:R-:W-:-:S05]  /*0aa0*/  IMAD.WIDE R2, R0, 0x4, R2 ;  /* 0x0000000400027825 */ /* 0x001fca00078e0202 */
[----:B------:R-:W-:Y:S01]  /*0ab0*/  STG.E desc[UR4][R2.64], R6 ;  /* 0x0000000602007986 */ /* 0x000fe2000c101904 */
[----:B------:R-:W-:Y:S05]  /*0ac0*/  EXIT ;  /* 0x000000000000794d */ /* 0x000fea0003800000 */
.L_x_12:
[----:B------:R-:W-:-:S00]  /*0ad0*/  BRA `(.L_x_12) ;  /* 0xfffffffc00fc7947 */ /* 0x000fc0000383ffff */
[----:B------:R-:W-:-:S00]  /*0ae0*/  NOP ;  /* 0x0000000000007918 */ /* 0x000fc00000000000 */
        /* <DEDUP_REMOVED lines=9> */
.L_x_13:


//--------------------- .nv.shared.reserved.0     --------------------------
	.section	.nv.shared.reserved.0,"aw",@nobits
	.weak		__nv_reservedSMEM_offset_0_alias
	.size		__nv_reservedSMEM_offset_0_alias, 0, 64
	.other		__nv_reservedSMEM_offset_0_alias,@"STO_CUDA_RESERVED_SHARED STV_DEFAULT"
__nv_reservedSMEM_offset_0_alias:
	.zero		0
	.zero		64


//--------------------- .nv.constant0._Z8sumArrayPiS_i --------------------------
	.section	.nv.constant0._Z8sumArrayPiS_i,"a",@progbits
	.sectionflags	@""
	.align	4
.nv.constant0._Z8sumArrayPiS_i:
	.zero		916


//--------------------- SYMBOLS --------------------------

	.type		.nv.reservedSmem.offset0,@object
	.size		.nv.reservedSmem.offset0,0x4
